//
// Generated by NVIDIA NVVM Compiler
//
// Compiler Build ID: CL-36424714
// Cuda compilation tools, release 13.0, V13.0.88
// Based on NVVM 20.0.0
//

.version 9.0
.target sm_100
.address_size 64

	// .globl	_Z26batched_gemm_3d_double_mmaPKdS0_Pddd
.extern .shared .align 16 .b8 shmem[];

.visible .entry _Z26batched_gemm_3d_double_mmaPKdS0_Pddd(
	.param .u64 .ptr .align 1 _Z26batched_gemm_3d_double_mmaPKdS0_Pddd_param_0,
	.param .u64 .ptr .align 1 _Z26batched_gemm_3d_double_mmaPKdS0_Pddd_param_1,
	.param .u64 .ptr .align 1 _Z26batched_gemm_3d_double_mmaPKdS0_Pddd_param_2,
	.param .f64 _Z26batched_gemm_3d_double_mmaPKdS0_Pddd_param_3,
	.param .f64 _Z26batched_gemm_3d_double_mmaPKdS0_Pddd_param_4
)
{
	.reg .pred 	%p<8>;
	.reg .b16 	%rs<23>;
	.reg .b32 	%r<91>;
	.reg .b64 	%rd<66>;
	.reg .b64 	%fd<354>;

	ld.param.u64 	%rd1, [_Z26batched_gemm_3d_double_mmaPKdS0_Pddd_param_0];
	ld.param.u64 	%rd2, [_Z26batched_gemm_3d_double_mmaPKdS0_Pddd_param_1];
	mov.u32 	%r1, %tid.x;
	shr.u32 	%r2, %r1, 7;
	setp.gt.u32 	%p2, %r1, 255;
	@%p2 bra 	$L__BB0_8;
	cvt.u16.u32 	%rs2, %r1;
	and.b16  	%rs3, %rs2, 254;
	cvta.to.global.u64 	%rd4, %rd2;
	cvta.to.global.u64 	%rd5, %rd1;
	mov.u32 	%r8, %ctaid.x;
	shl.b32 	%r9, %r8, 12;
	mul.wide.u32 	%rd6, %r9, 8;
	add.s64 	%rd7, %rd5, %rd6;
	add.s64 	%rd8, %rd4, %rd6;
	shr.u16 	%rs4, %rs3, 1;
	and.b16  	%rs5, %rs4, 32;
	cvt.u32.u16 	%r10, %rs5;
	shl.b32 	%r11, %r2, 5;
	and.b16  	%rs6, %rs4, 16;
	or.b16  	%rs7, %rs5, %rs6;
	cvt.u32.u16 	%r12, %rs7;
	shr.u32 	%r13, %r1, 2;
	and.b32  	%r14, %r13, 7;
	and.b32  	%r15, %r1, 3;
	or.b32  	%r16, %r11, %r14;
	shl.b32 	%r17, %r16, 6;
	or.b32  	%r18, %r17, 512;
	or.b32  	%r19, %r17, %r12;
	or.b32  	%r20, %r19, %r15;
	mul.wide.u32 	%rd9, %r20, 8;
	add.s64 	%rd10, %rd7, %rd9;
	ld.global.f64 	%fd1, [%rd10];
	ld.global.f64 	%fd2, [%rd10+4096];
	ld.global.f64 	%fd3, [%rd10+32];
	ld.global.f64 	%fd4, [%rd10+4128];
	cvt.u64.u32 	%rd11, %r15;
	cvt.u64.u32 	%rd12, %r17;
	cvt.u64.u16 	%rd13, %rs7;
	or.b64  	%rd14, %rd13, %rd12;
	or.b64  	%rd15, %rd14, %rd11;
	shl.b64 	%rd16, %rd15, 3;
	add.s64 	%rd17, %rd7, %rd16;
	ld.global.f64 	%fd5, [%rd17+64];
	cvt.u64.u32 	%rd18, %r18;
	or.b64  	%rd19, %rd13, %rd18;
	or.b64  	%rd20, %rd19, %rd11;
	shl.b64 	%rd21, %rd20, 3;
	add.s64 	%rd22, %rd7, %rd21;
	ld.global.f64 	%fd6, [%rd22+64];
	ld.global.f64 	%fd7, [%rd17+96];
	ld.global.f64 	%fd8, [%rd22+96];
	or.b32  	%r21, %r17, 1536;
	or.b32  	%r22, %r17, 1024;
	ld.global.f64 	%fd9, [%rd10+8192];
	ld.global.f64 	%fd10, [%rd10+12288];
	ld.global.f64 	%fd11, [%rd10+8224];
	or.b32  	%r23, %r20, 1536;
	mul.wide.u32 	%rd23, %r23, 8;
	add.s64 	%rd24, %rd7, %rd23;
	ld.global.f64 	%fd12, [%rd24+32];
	cvt.u64.u32 	%rd25, %r22;
	or.b64  	%rd26, %rd13, %rd25;
	or.b64  	%rd27, %rd26, %rd11;
	shl.b64 	%rd28, %rd27, 3;
	add.s64 	%rd29, %rd7, %rd28;
	ld.global.f64 	%fd13, [%rd29+64];
	cvt.u64.u32 	%rd30, %r21;
	or.b64  	%rd31, %rd13, %rd30;
	or.b64  	%rd32, %rd31, %rd11;
	shl.b64 	%rd33, %rd32, 3;
	add.s64 	%rd34, %rd7, %rd33;
	ld.global.f64 	%fd14, [%rd34+64];
	ld.global.f64 	%fd15, [%rd29+96];
	ld.global.f64 	%fd16, [%rd34+96];
	cvt.u32.u16 	%r24, %rs6;
	or.b32  	%r25, %r11, %r24;
	or.b32  	%r26, %r14, %r10;
	shl.b32 	%r27, %r26, 6;
	add.s32 	%r28, %r27, %r25;
	or.b32  	%r29, %r28, %r15;
	mul.wide.u32 	%rd35, %r29, 8;
	add.s64 	%rd36, %rd8, %rd35;
	ld.global.f64 	%fd17, [%rd36];
	ld.global.f64 	%fd18, [%rd36+32];
	ld.global.f64 	%fd19, [%rd36+64];
	ld.global.f64 	%fd20, [%rd36+96];
	ld.global.f64 	%fd21, [%rd36+4096];
	add.s32 	%r30, %r29, 512;
	mul.wide.u32 	%rd37, %r30, 8;
	add.s64 	%rd38, %rd8, %rd37;
	ld.global.f64 	%fd22, [%rd38+32];
	ld.global.f64 	%fd23, [%rd36+4160];
	ld.global.f64 	%fd24, [%rd38+96];
	ld.global.f64 	%fd25, [%rd36+8192];
	or.b32  	%r31, %r29, 1024;
	mul.wide.u32 	%rd39, %r31, 8;
	add.s64 	%rd40, %rd8, %rd39;
	ld.global.f64 	%fd26, [%rd40+32];
	ld.global.f64 	%fd27, [%rd36+8256];
	ld.global.f64 	%fd28, [%rd40+96];
	ld.global.f64 	%fd29, [%rd36+12288];
	add.s32 	%r32, %r29, 1536;
	mul.wide.u32 	%rd41, %r32, 8;
	add.s64 	%rd42, %rd8, %rd41;
	ld.global.f64 	%fd30, [%rd42+32];
	ld.global.f64 	%fd31, [%rd36+12352];
	ld.global.f64 	%fd32, [%rd42+96];
	bar.sync 	0;
	mov.b32 	%r90, 0;
	mov.pred 	%p7, -1;
	mov.f64 	%fd322, 0d0000000000000000;
	mov.f64 	%fd323, %fd322;
	mov.f64 	%fd324, %fd322;
	mov.f64 	%fd325, %fd322;
	mov.f64 	%fd326, %fd322;
	mov.f64 	%fd327, %fd322;
	mov.f64 	%fd328, %fd322;
	mov.f64 	%fd329, %fd322;
	mov.f64 	%fd330, %fd322;
	mov.f64 	%fd331, %fd322;
	mov.f64 	%fd332, %fd322;
	mov.f64 	%fd333, %fd322;
	mov.f64 	%fd334, %fd322;
	mov.f64 	%fd335, %fd322;
	mov.f64 	%fd336, %fd322;
	mov.f64 	%fd337, %fd322;
	mov.f64 	%fd338, %fd322;
	mov.f64 	%fd339, %fd322;
	mov.f64 	%fd340, %fd322;
	mov.f64 	%fd341, %fd322;
	mov.f64 	%fd342, %fd322;
	mov.f64 	%fd343, %fd322;
	mov.f64 	%fd344, %fd322;
	mov.f64 	%fd345, %fd322;
	mov.f64 	%fd346, %fd322;
	mov.f64 	%fd347, %fd322;
	mov.f64 	%fd348, %fd322;
	mov.f64 	%fd349, %fd322;
	mov.f64 	%fd350, %fd322;
	mov.f64 	%fd351, %fd322;
	mov.f64 	%fd352, %fd322;
	mov.f64 	%fd353, %fd322;
$L__BB0_2:
	mov.pred 	%p1, %p7;
	mov.u32 	%r33, %tid.x;
	cvt.u16.u32 	%rs8, %r33;
	shr.u16 	%rs9, %rs8, 6;
	and.b16  	%rs10, %rs9, 1;
	cvt.u32.u16 	%r34, %rs10;
	setp.ne.s32 	%p4, %r90, %r34;
	@%p4 bra 	$L__BB0_4;
	mov.u32 	%r35, %tid.x;
	shl.b32 	%r36, %r35, 3;
	and.b32  	%r37, %r36, 7168;
	shl.b32 	%r38, %r35, 2;
	and.b32  	%r39, %r38, 124;
	or.b32  	%r40, %r37, %r39;
	cvt.u16.u32 	%rs11, %r35;
	shl.b16 	%rs12, %rs11, 2;
	cvt.u32.u16 	%r41, %rs12;
	and.b32  	%r42, %r41, 128;
	or.b32  	%r43, %r40, %r42;
	shl.b32 	%r44, %r43, 3;
	mov.u32 	%r45, shmem;
	add.s32 	%r46, %r45, %r44;
	st.shared.v2.f64 	[%r46], {%fd1, %fd2};
	st.shared.v2.f64 	[%r46+16], {%fd3, %fd4};
	st.shared.v2.f64 	[%r46+2048], {%fd5, %fd6};
	st.shared.v2.f64 	[%r46+2064], {%fd7, %fd8};
	st.shared.v2.f64 	[%r46+4096], {%fd9, %fd10};
	st.shared.v2.f64 	[%r46+4112], {%fd11, %fd12};
	st.shared.v2.f64 	[%r46+6144], {%fd13, %fd14};
	st.shared.v2.f64 	[%r46+6160], {%fd15, %fd16};
$L__BB0_4:
	mov.u32 	%r47, %tid.x;
	shr.u32 	%r48, %r47, 7;
	setp.ne.s32 	%p5, %r48, %r90;
	@%p5 bra 	$L__BB0_6;
	mov.u32 	%r49, %tid.x;
	cvt.u16.u32 	%rs13, %r49;
	shl.b16 	%rs14, %rs13, 1;
	and.b16  	%rs15, %rs14, 64;
	shr.u16 	%rs16, %rs13, 1;
	and.b16  	%rs17, %rs16, 32;
	shl.b32 	%r50, %r49, 4;
	and.b32  	%r51, %r50, 496;
	mul.wide.u16 	%r52, %rs15, 8;
	or.b32  	%r53, %r51, %r52;
	mul.wide.u16 	%r54, %rs17, 256;
	or.b32  	%r55, %r54, %r53;
	mov.u32 	%r56, shmem;
	add.s32 	%r57, %r56, %r55;
	st.shared.v2.f64 	[%r57+16384], {%fd17, %fd18};
	st.shared.v2.f64 	[%r57+17408], {%fd19, %fd20};
	st.shared.v2.f64 	[%r57+18432], {%fd21, %fd22};
	st.shared.v2.f64 	[%r57+19456], {%fd23, %fd24};
	st.shared.v2.f64 	[%r57+20480], {%fd25, %fd26};
	st.shared.v2.f64 	[%r57+21504], {%fd27, %fd28};
	st.shared.v2.f64 	[%r57+22528], {%fd29, %fd30};
	st.shared.v2.f64 	[%r57+23552], {%fd31, %fd32};
$L__BB0_6:
	bar.sync 	0;
	mov.u32 	%r4, %tid.x;
	shl.b32 	%r59, %r4, 3;
	and.b32  	%r60, %r59, 7168;
	shl.b32 	%r61, %r4, 2;
	and.b32  	%r62, %r61, 124;
	or.b32  	%r63, %r60, %r62;
	cvt.u16.u32 	%rs18, %r4;
	shl.b16 	%rs19, %rs18, 2;
	cvt.u32.u16 	%r64, %rs19;
	and.b32  	%r65, %r64, 128;
	or.b32  	%r66, %r63, %r65;
	shl.b32 	%r67, %r66, 3;
	mov.u32 	%r68, shmem;
	add.s32 	%r69, %r68, %r67;
	ld.shared.v2.f64 	{%fd186, %fd187}, [%r69];
	ld.shared.v2.f64 	{%fd188, %fd189}, [%r69+16];
	ld.shared.v2.f64 	{%fd200, %fd201}, [%r69+2048];
	ld.shared.v2.f64 	{%fd202, %fd203}, [%r69+2064];
	ld.shared.v2.f64 	{%fd298, %fd299}, [%r69+4096];
	ld.shared.v2.f64 	{%fd300, %fd301}, [%r69+4112];
	ld.shared.v2.f64 	{%fd312, %fd313}, [%r69+6144];
	ld.shared.v2.f64 	{%fd314, %fd315}, [%r69+6160];
	shl.b16 	%rs20, %rs18, 1;
	and.b16  	%rs21, %rs20, 64;
	cvt.u32.u16 	%r5, %rs21;
	shr.u16 	%rs22, %rs18, 1;
	and.b16  	%rs1, %rs22, 32;
	cvt.u32.u16 	%r6, %rs1;
	shl.b32 	%r70, %r4, 4;
	and.b32  	%r71, %r70, 496;
	mul.wide.u16 	%r72, %rs21, 8;
	or.b32  	%r73, %r71, %r72;
	mul.wide.u16 	%r74, %rs1, 256;
	or.b32  	%r75, %r74, %r73;
	add.s32 	%r76, %r68, %r75;
	ld.shared.v2.f64 	{%fd218, %fd219}, [%r76+16384];
	ld.shared.v2.f64 	{%fd232, %fd233}, [%r76+17408];
	ld.shared.v2.f64 	{%fd246, %fd247}, [%r76+18432];
	ld.shared.v2.f64 	{%fd260, %fd261}, [%r76+19456];
	ld.shared.v2.f64 	{%fd274, %fd275}, [%r76+20480];
	ld.shared.v2.f64 	{%fd288, %fd289}, [%r76+21504];
	ld.shared.v2.f64 	{%fd302, %fd303}, [%r76+22528];
	ld.shared.v2.f64 	{%fd316, %fd317}, [%r76+23552];
	bar.sync 	0;
	// begin inline asm
	mma.sync.aligned.m16n8k8.row.col.f64.f64.f64.f64{%fd353,  %fd352,  %fd351,  %fd350},{%fd186,  %fd187,  %fd188,  %fd189},{%fd218,  %fd219},{%fd353,  %fd352,  %fd351,  %fd350};

	// end inline asm
	// begin inline asm
	mma.sync.aligned.m16n8k8.row.col.f64.f64.f64.f64{%fd353,  %fd352,  %fd351,  %fd350},{%fd200,  %fd201,  %fd202,  %fd203},{%fd232,  %fd233},{%fd353,  %fd352,  %fd351,  %fd350};

	// end inline asm
	// begin inline asm
	mma.sync.aligned.m16n8k8.row.col.f64.f64.f64.f64{%fd349,  %fd348,  %fd347,  %fd346},{%fd186,  %fd187,  %fd188,  %fd189},{%fd246,  %fd247},{%fd349,  %fd348,  %fd347,  %fd346};

	// end inline asm
	// begin inline asm
	mma.sync.aligned.m16n8k8.row.col.f64.f64.f64.f64{%fd349,  %fd348,  %fd347,  %fd346},{%fd200,  %fd201,  %fd202,  %fd203},{%fd260,  %fd261},{%fd349,  %fd348,  %fd347,  %fd346};

	// end inline asm
	// begin inline asm
	mma.sync.aligned.m16n8k8.row.col.f64.f64.f64.f64{%fd345,  %fd344,  %fd343,  %fd342},{%fd186,  %fd187,  %fd188,  %fd189},{%fd274,  %fd275},{%fd345,  %fd344,  %fd343,  %fd342};

	// end inline asm
	// begin inline asm
	mma.sync.aligned.m16n8k8.row.col.f64.f64.f64.f64{%fd345,  %fd344,  %fd343,  %fd342},{%fd200,  %fd201,  %fd202,  %fd203},{%fd288,  %fd289},{%fd345,  %fd344,  %fd343,  %fd342};

	// end inline asm
	// begin inline asm
	mma.sync.aligned.m16n8k8.row.col.f64.f64.f64.f64{%fd341,  %fd340,  %fd339,  %fd338},{%fd186,  %fd187,  %fd188,  %fd189},{%fd302,  %fd303},{%fd341,  %fd340,  %fd339,  %fd338};

	// end inline asm
	// begin inline asm
	mma.sync.aligned.m16n8k8.row.col.f64.f64.f64.f64{%fd341,  %fd340,  %fd339,  %fd338},{%fd200,  %fd201,  %fd202,  %fd203},{%fd316,  %fd317},{%fd341,  %fd340,  %fd339,  %fd338};

	// end inline asm
	// begin inline asm
	mma.sync.aligned.m16n8k8.row.col.f64.f64.f64.f64{%fd337,  %fd336,  %fd335,  %fd334},{%fd298,  %fd299,  %fd300,  %fd301},{%fd218,  %fd219},{%fd337,  %fd336,  %fd335,  %fd334};

	// end inline asm
	// begin inline asm
	mma.sync.aligned.m16n8k8.row.col.f64.f64.f64.f64{%fd337,  %fd336,  %fd335,  %fd334},{%fd312,  %fd313,  %fd314,  %fd315},{%fd232,  %fd233},{%fd337,  %fd336,  %fd335,  %fd334};

	// end inline asm
	// begin inline asm
	mma.sync.aligned.m16n8k8.row.col.f64.f64.f64.f64{%fd333,  %fd332,  %fd331,  %fd330},{%fd298,  %fd299,  %fd300,  %fd301},{%fd246,  %fd247},{%fd333,  %fd332,  %fd331,  %fd330};

	// end inline asm
	// begin inline asm
	mma.sync.aligned.m16n8k8.row.col.f64.f64.f64.f64{%fd333,  %fd332,  %fd331,  %fd330},{%fd312,  %fd313,  %fd314,  %fd315},{%fd260,  %fd261},{%fd333,  %fd332,  %fd331,  %fd330};

	// end inline asm
	// begin inline asm
	mma.sync.aligned.m16n8k8.row.col.f64.f64.f64.f64{%fd329,  %fd328,  %fd327,  %fd326},{%fd298,  %fd299,  %fd300,  %fd301},{%fd274,  %fd275},{%fd329,  %fd328,  %fd327,  %fd326};

	// end inline asm
	// begin inline asm
	mma.sync.aligned.m16n8k8.row.col.f64.f64.f64.f64{%fd329,  %fd328,  %fd327,  %fd326},{%fd312,  %fd313,  %fd314,  %fd315},{%fd288,  %fd289},{%fd329,  %fd328,  %fd327,  %fd326};

	// end inline asm
	// begin inline asm
	mma.sync.aligned.m16n8k8.row.col.f64.f64.f64.f64{%fd325,  %fd324,  %fd323,  %fd322},{%fd298,  %fd299,  %fd300,  %fd301},{%fd302,  %fd303},{%fd325,  %fd324,  %fd323,  %fd322};

	// end inline asm
	// begin inline asm
	mma.sync.aligned.m16n8k8.row.col.f64.f64.f64.f64{%fd325,  %fd324,  %fd323,  %fd322},{%fd312,  %fd313,  %fd314,  %fd315},{%fd316,  %fd317},{%fd325,  %fd324,  %fd323,  %fd322};

	// end inline asm
	mov.b32 	%r90, 1;
	mov.pred 	%p7, 0;
	@%p1 bra 	$L__BB0_2;
	ld.param.u64 	%rd65, [_Z26batched_gemm_3d_double_mmaPKdS0_Pddd_param_2];
	bar.sync 	0;
	shl.b32 	%r77, %r4, 1;
	and.b32  	%r78, %r77, 6;
	shl.b32 	%r79, %r5, 6;
	or.b32  	%r80, %r79, %r78;
	and.b32  	%r82, %r70, 14784;
	add.s32 	%r83, %r80, %r82;
	add.s32 	%r84, %r83, 512;
	add.s32 	%r85, %r83, %r6;
	cvta.to.global.u64 	%rd43, %rd65;
	mov.u32 	%r86, %ctaid.x;
	shl.b32 	%r87, %r86, 13;
	mul.wide.u32 	%rd44, %r87, 8;
	add.s64 	%rd45, %rd43, %rd44;
	mul.wide.u32 	%rd46, %r85, 8;
	add.s64 	%rd47, %rd45, %rd46;
	st.global.f64 	[%rd47], %fd353;
	st.global.f64 	[%rd47+8], %fd352;
	st.global.f64 	[%rd47+4096], %fd351;
	st.global.f64 	[%rd47+4104], %fd350;
	cvt.u64.u32 	%rd48, %r83;
	cvt.u64.u16 	%rd49, %rs1;
	add.s64 	%rd50, %rd48, %rd49;
	shl.b64 	%rd51, %rd50, 3;
	add.s64 	%rd52, %rd45, %rd51;
	st.global.f64 	[%rd52+64], %fd349;
	st.global.f64 	[%rd52+72], %fd348;
	cvt.u64.u32 	%rd53, %r84;
	add.s64 	%rd54, %rd53, %rd49;
	shl.b64 	%rd55, %rd54, 3;
	add.s64 	%rd56, %rd45, %rd55;
	st.global.f64 	[%rd56+64], %fd347;
	st.global.f64 	[%rd56+72], %fd346;
	st.global.f64 	[%rd52+128], %fd345;
	st.global.f64 	[%rd52+136], %fd344;
	st.global.f64 	[%rd56+128], %fd343;
	st.global.f64 	[%rd56+136], %fd342;
	st.global.f64 	[%rd52+192], %fd341;
	st.global.f64 	[%rd52+200], %fd340;
	st.global.f64 	[%rd56+192], %fd339;
	st.global.f64 	[%rd56+200], %fd338;
	add.s32 	%r88, %r83, 1024;
	add.s32 	%r89, %r83, 1536;
	st.global.f64 	[%rd47+8192], %fd337;
	st.global.f64 	[%rd47+8200], %fd336;
	st.global.f64 	[%rd47+12288], %fd335;
	st.global.f64 	[%rd47+12296], %fd334;
	cvt.u64.u32 	%rd57, %r88;
	add.s64 	%rd58, %rd57, %rd49;
	shl.b64 	%rd59, %rd58, 3;
	add.s64 	%rd60, %rd45, %rd59;
	st.global.f64 	[%rd60+64], %fd333;
	st.global.f64 	[%rd60+72], %fd332;
	cvt.u64.u32 	%rd61, %r89;
	add.s64 	%rd62, %rd61, %rd49;
	shl.b64 	%rd63, %rd62, 3;
	add.s64 	%rd64, %rd45, %rd63;
	st.global.f64 	[%rd64+64], %fd331;
	st.global.f64 	[%rd64+72], %fd330;
	st.global.f64 	[%rd60+128], %fd329;
	st.global.f64 	[%rd60+136], %fd328;
	st.global.f64 	[%rd64+128], %fd327;
	st.global.f64 	[%rd64+136], %fd326;
	st.global.f64 	[%rd60+192], %fd325;
	st.global.f64 	[%rd60+200], %fd324;
	st.global.f64 	[%rd64+192], %fd323;
	st.global.f64 	[%rd64+200], %fd322;
$L__BB0_8:
	ret;

}


// ===== COMPILED SASS (sm_100) =====

	.target	sm_100

	.elftype	@"ET_EXEC"


//--------------------- .note.nv.tkinfo           --------------------------
	.section	.note.nv.tkinfo,"",@"SHT_NOTE"
	.sectionflags	@"SHF_NOTE_NV_TKINFO"
	.tkinfo
        /*0018*/ 	.word	0x00000002
        /*0030*/ 	.string	""
        /*0030*/ 	.string	"ptxas"
        /*0030*/ 	.string	"Cuda compilation tools, release 13.0, V13.0.88"
        /*0030*/ 	.string	"Build cuda_13.0.r13.0/compiler.36424714_0"
        /*0030*/ 	.string	"-arch sm_100 -m 64 "



//--------------------- .note.nv.cuinfo           --------------------------
	.section	.note.nv.cuinfo,"",@"SHT_NOTE"
	.sectionflags	@"SHF_NOTE_NV_CUINFO"
        /*0018*/ 	.short	0x0002
        /*001a*/ 	.short	0x0064
        /*001c*/ 	.short	0x0082
	.zero		2


//--------------------- .nv.info                  --------------------------
	.section	.nv.info,"",@"SHT_CUDA_INFO"
	.align	4


	//----- nvinfo : EIATTR_REGCOUNT
	.align		4
        /*0000*/ 	.byte	0x04, 0x2f
        /*0002*/ 	.short	(.L_1 - .L_0)
	.align		4
.L_0:
        /*0004*/ 	.word	index@(_Z26batched_gemm_3d_double_mmaPKdS0_Pddd)
        /*0008*/ 	.word	0x000000b5


	//----- nvinfo : EIATTR_FRAME_SIZE
	.align		4
.L_1:
        /*000c*/ 	.byte	0x04, 0x11
        /*000e*/ 	.short	(.L_3 - .L_2)
	.align		4
.L_2:
        /*0010*/ 	.word	index@(_Z26batched_gemm_3d_double_mmaPKdS0_Pddd)
        /*0014*/ 	.word	0x00000000


	//----- nvinfo : EIATTR_MIN_STACK_SIZE
	.align		4
.L_3:
        /*0018*/ 	.byte	0x04, 0x12
        /*001a*/ 	.short	(.L_5 - .L_4)
	.align		4
.L_4:
        /*001c*/ 	.word	index@(_Z26batched_gemm_3d_double_mmaPKdS0_Pddd)
        /*0020*/ 	.word	0x00000000
.L_5:


//--------------------- .nv.compat                --------------------------
	.section	.nv.compat,"",@"SHT_CUDA_COMPAT_INFO"
	.align	4
        /*0000*/ 	.byte	0x02, 0x09, 0x00, 0x00, 0x02, 0x02, 0x01, 0x00, 0x02, 0x05, 0x05, 0x00, 0x03, 0x07, 0x01, 0x01
        /*0010*/ 	.byte	0x02, 0x03, 0x00, 0x00, 0x02, 0x06, 0x01, 0x00, 0x04, 0x0b, 0x08, 0x00, 0x01, 0x00, 0x00, 0x00
        /*0020*/ 	.byte	0x00, 0x00, 0x00, 0x00


//--------------------- .nv.info._Z26batched_gemm_3d_double_mmaPKdS0_Pddd --------------------------
	.section	.nv.info._Z26batched_gemm_3d_double_mmaPKdS0_Pddd,"",@"SHT_CUDA_INFO"
	.sectionflags	@""
	.align	4


	//----- nvinfo : EIATTR_CUDA_API_VERSION
	.align		4
        /*0000*/ 	.byte	0x04, 0x37
        /*0002*/ 	.short	(.L_7 - .L_6)
.L_6:
        /*0004*/ 	.word	0x00000082


	//----- nvinfo : EIATTR_KPARAM_INFO
	.align		4
.L_7:
        /*0008*/ 	.byte	0x04, 0x17
        /*000a*/ 	.short	(.L_9 - .L_8)
.L_8:
        /*000c*/ 	.word	0x00000000
        /*0010*/ 	.short	0x0004
        /*0012*/ 	.short	0x0020
        /*0014*/ 	.byte	0x00, 0xf0, 0x21, 0x00


	//----- nvinfo : EIATTR_KPARAM_INFO
	.align		4
.L_9:
        /*0018*/ 	.byte	0x04, 0x17
        /*001a*/ 	.short	(.L_11 - .L_10)
.L_10:
        /*001c*/ 	.word	0x00000000
        /*0020*/ 	.short	0x0003
        /*0022*/ 	.short	0x0018
        /*0024*/ 	.byte	0x00, 0xf0, 0x21, 0x00


	//----- nvinfo : EIATTR_KPARAM_INFO
	.align		4
.L_11:
        /*0028*/ 	.byte	0x04, 0x17
        /*002a*/ 	.short	(.L_13 - .L_12)
.L_12:
        /*002c*/ 	.word	0x00000000
        /*0030*/ 	.short	0x0002
        /*0032*/ 	.short	0x0010
        /*0034*/ 	.byte	0x00, 0xf5, 0x21, 0x00


	//----- nvinfo : EIATTR_KPARAM_INFO
	.align		4
.L_13:
        /*0038*/ 	.byte	0x04, 0x17
        /*003a*/ 	.short	(.L_15 - .L_14)
.L_14:
        /*003c*/ 	.word	0x00000000
        /*0040*/ 	.short	0x0001
        /*0042*/ 	.short	0x0008
        /*0044*/ 	.byte	0x00, 0xf5, 0x21, 0x00


	//----- nvinfo : EIATTR_KPARAM_INFO
	.align		4
.L_15:
        /*0048*/ 	.byte	0x04, 0x17
        /*004a*/ 	.short	(.L_17 - .L_16)
.L_16:
        /*004c*/ 	.word	0x00000000
        /*0050*/ 	.short	0x0000
        /*0052*/ 	.short	0x0000
        /*0054*/ 	.byte	0x00, 0xf5, 0x21, 0x00


	//----- nvinfo : EIATTR_SPARSE_MMA_MASK
	.align		4
.L_17:
        /*0058*/ 	.byte	0x03, 0x50
        /*005a*/ 	.short	0x0000


	//----- nvinfo : EIATTR_MAXREG_COUNT
	.align		4
        /*005c*/ 	.byte	0x03, 0x1b
        /*005e*/ 	.short	0x00ff


	//----- nvinfo : EIATTR_NUM_BARRIERS
	.align		4
        /*0060*/ 	.byte	0x02, 0x4c
        /*0062*/ 	.byte	0x01
	.zero		1


	//----- nvinfo : EIATTR_MERCURY_ISA_VERSION
	.align		4
        /*0064*/ 	.byte	0x03, 0x5f
        /*0066*/ 	.short	0x0101


	//----- nvinfo : EIATTR_VRC_CTA_INIT_COUNT
	.align		4
        /*0068*/ 	.byte	0x02, 0x4a
	.zero		1
	.zero		1


	//----- nvinfo : EIATTR_EXIT_INSTR_OFFSETS
	.align		4
        /*006c*/ 	.byte	0x04, 0x1c
        /*006e*/ 	.short	(.L_19 - .L_18)


	//   ....[0]....
.L_18:
        /*0070*/ 	.word	0x00000030


	//   ....[1]....
        /*0074*/ 	.word	0x000018d0


	//----- nvinfo : EIATTR_CRS_STACK_SIZE
	.align		4
.L_19:
        /*0078*/ 	.byte	0x04, 0x1e
        /*007a*/ 	.short	(.L_21 - .L_20)
.L_20:
        /*007c*/ 	.word	0x00000000


	//----- nvinfo : EIATTR_CBANK_PARAM_SIZE
	.align		4
.L_21:
        /*0080*/ 	.byte	0x03, 0x19
        /*0082*/ 	.short	0x0028


	//----- nvinfo : EIATTR_PARAM_CBANK
	.align		4
        /*0084*/ 	.byte	0x04, 0x0a
        /*0086*/ 	.short	(.L_23 - .L_22)
	.align		4
.L_22:
        /*0088*/ 	.word	index@(.nv.constant0._Z26batched_gemm_3d_double_mmaPKdS0_Pddd)
        /*008c*/ 	.short	0x0380
        /*008e*/ 	.short	0x0028


	//----- nvinfo : EIATTR_SW_WAR
	.align		4
.L_23:
        /*0090*/ 	.byte	0x04, 0x36
        /*0092*/ 	.short	(.L_25 - .L_24)
.L_24:
        /*0094*/ 	.word	0x00000008
.L_25:


//--------------------- .nv.callgraph             --------------------------
	.section	.nv.callgraph,"",@"SHT_CUDA_CALLGRAPH"
	.align	4
	.sectionentsize	8
	.align		4
        /*0000*/ 	.word	0x00000000
	.align		4
        /*0004*/ 	.word	0xffffffff
	.align		4
        /*0008*/ 	.word	0x00000000
	.align		4
        /*000c*/ 	.word	0xfffffffe
	.align		4
        /*0010*/ 	.word	0x00000000
	.align		4
        /*0014*/ 	.word	0xfffffffd
	.align		4
        /*0018*/ 	.word	0x00000000
	.align		4
        /*001c*/ 	.word	0xfffffffc


//--------------------- .text._Z26batched_gemm_3d_double_mmaPKdS0_Pddd --------------------------
	.section	.text._Z26batched_gemm_3d_double_mmaPKdS0_Pddd,"ax",@progbits
	.align	128
        .global         _Z26batched_gemm_3d_double_mmaPKdS0_Pddd
        .type           _Z26batched_gemm_3d_double_mmaPKdS0_Pddd,@function
        .size           _Z26batched_gemm_3d_double_mmaPKdS0_Pddd,(.L_x_6 - _Z26batched_gemm_3d_double_mmaPKdS0_Pddd)
        .other          _Z26batched_gemm_3d_double_mmaPKdS0_Pddd,@"STO_CUDA_ENTRY STV_DEFAULT"
_Z26batched_gemm_3d_double_mmaPKdS0_Pddd:
.text._Z26batched_gemm_3d_double_mmaPKdS0_Pddd:
[----:B------:R-:W-:Y:S01]  /*0000*/  LDC R1, c[0x0][0x37c] ;  /* 0x0000df00ff017b82 */ /* 0x000fe20000000800 */
[----:B------:R-:W0:Y:S02]  /*0010*/  S2R R80, SR_TID.X ;  /* 0x0000000000507919 */ /* 0x000e240000002100 */
[----:B0-----:R-:W-:-:S13]  /*0020*/  ISETP.GT.U32.AND P0, PT, R80, 0xff, PT ;  /* 0x000000ff5000780c */ /* 0x001fda0003f04070 */
[----:B------:R-:W-:Y:S05]  /*0030*/  @P0 EXIT ;  /* 0x000000000000094d */ /* 0x000fea0003800000 */
[----:B------:R-:W0:Y:S01]  /*0040*/  S2R R10, SR_CTAID.X ;  /* 0x00000000000a7919 */ /* 0x000e220000002500 */
[----:B------:R-:W-:Y:S01]  /*0050*/  LOP3.LUT R4, R80, 0xfe, RZ, 0xc0, !PT ;  /* 0x000000fe50047812 */ /* 0x000fe200078ec0ff */
[----:B------:R-:W1:Y:S01]  /*0060*/  LDC.64 R2, c[0x0][0x380] ;  /* 0x0000e000ff027b82 */ /* 0x000e620000000a00 */
[--C-:B------:R-:W-:Y:S01]  /*0070*/  SHF.R.U32.HI R0, RZ, 0x7, R80.reuse ;  /* 0x00000007ff007819 */ /* 0x100fe20000011650 */
[----:B------:R-:W2:Y:S01]  /*0080*/  LDCU.64 UR8, c[0x0][0x358] ;  /* 0x00006b00ff0877ac */ /* 0x000ea20008000a00 */
[----:B------:R-:W-:Y:S02]  /*0090*/  SHF.R.U32.HI R7, RZ, 0x2, R80 ;  /* 0x00000002ff077819 */ /* 0x000fe40000011650 */
[----:B------:R-:W-:Y:S01]  /*00a0*/  SHF.R.U32.HI R6, RZ, 0x1, R4 ;  /* 0x00000001ff067819 */ /* 0x000fe20000011604 */
[----:B------:R-:W-:Y:S01]  /*00b0*/  IMAD.SHL.U32 R9, R0, 0x20, RZ ;  /* 0x0000002000097824 */ /* 0x000fe200078e00ff */
[----:B------:R-:W-:Y:S01]  /*00c0*/  LOP3.LUT R0, R7, 0x7, RZ, 0xc0, !PT ;  /* 0x0000000707007812 */ /* 0x000fe200078ec0ff */
[----:B------:R-:W3:Y:S01]  /*00d0*/  LDC.64 R4, c[0x0][0x388] ;  /* 0x0000e200ff047b82 */ /* 0x000ee20000000a00 */
[----:B------:R-:W-:-:S02]  /*00e0*/  LOP3.LUT R7, R6, 0x20, RZ, 0xc0, !PT ;  /* 0x0000002006077812 */ /* 0x000fc400078ec0ff */
[C-C-:B------:R-:W-:Y:S02]  /*00f0*/  LOP3.LUT R8, R9.reuse, 0x10, R6.reuse, 0xf8, !PT ;  /* 0x0000001009087812 */ /* 0x140fe400078ef806 */
[----:B------:R-:W-:Y:S02]  /*0100*/  LOP3.LUT R11, R0, 0x20, R6, 0xf8, !PT ;  /* 0x00000020000b7812 */ /* 0x000fe400078ef806 */
[----:B------:R-:W-:Y:S02]  /*0110*/  LOP3.LUT R0, R9, R0, RZ, 0xfc, !PT ;  /* 0x0000000009007212 */ /* 0x000fe400078efcff */
[----:B------:R-:W-:Y:S01]  /*0120*/  LOP3.LUT R9, R80, 0x3, RZ, 0xc0, !PT ;  /* 0x0000000350097812 */ /* 0x000fe200078ec0ff */
[----:B------:R-:W-:Y:S01]  /*0130*/  IMAD R8, R11, 0x40, R8 ;  /* 0x000000400b087824 */ /* 0x000fe200078e0208 */
[----:B------:R-:W-:Y:S01]  /*0140*/  LOP3.LUT R6, R7, 0x10, R6, 0xf8, !PT ;  /* 0x0000001007067812 */ /* 0x000fe200078ef806 */
[----:B------:R-:W-:Y:S02]  /*0150*/  IMAD.SHL.U32 R11, R0, 0x40, RZ ;  /* 0x00000040000b7824 */ /* 0x000fe400078e00ff */
[----:B------:R-:W-:-:S02]  /*0160*/  IMAD.IADD R67, R9, 0x1, R8 ;  /* 0x0000000109437824 */ /* 0x000fc400078e0208 */
[----:B------:R-:W-:Y:S01]  /*0170*/  VIADD R17, R11, 0x400 ;  /* 0x000004000b117836 */ /* 0x000fe20000000000 */
[--C-:B------:R-:W-:Y:S01]  /*0180*/  IADD3 R13, PT, PT, R9, R11, R6.reuse ;  /* 0x0000000b090d7210 */ /* 0x100fe20007ffe006 */
[C---:B------:R-:W-:Y:S01]  /*0190*/  VIADD R9, R11.reuse, 0x200 ;  /* 0x000002000b097836 */ /* 0x040fe20000000000 */
[C-C-:B------:R-:W-:Y:S01]  /*01a0*/  LOP3.LUT R19, R11.reuse, 0xffff, R6.reuse, 0xf8, !PT ;  /* 0x0000ffff0b137812 */ /* 0x140fe200078ef806 */
[----:B------:R-:W-:Y:S01]  /*01b0*/  VIADD R15, R11, 0x600 ;  /* 0x000006000b0f7836 */ /* 0x000fe20000000000 */
[--C-:B------:R-:W-:Y:S01]  /*01c0*/  LOP3.LUT R17, R17, 0xffff, R6.reuse, 0xf8, !PT ;  /* 0x0000ffff11117812 */ /* 0x100fe200078ef806 */
[----:B0-----:R-:W-:Y:S01]  /*01d0*/  IMAD.SHL.U32 R7, R10, 0x1000, RZ ;  /* 0x000010000a077824 */ /* 0x001fe200078e00ff */
[--C-:B------:R-:W-:Y:S01]  /*01e0*/  LOP3.LUT R11, R9, 0xffff, R6.reuse, 0xf8, !PT ;  /* 0x0000ffff090b7812 */ /* 0x100fe200078ef806 */
[----:B------:R-:W-:Y:S01]  /*01f0*/  VIADD R27, R13, 0x600 ;  /* 0x000006000d1b7836 */ /* 0x000fe20000000000 */
[----:B------:R-:W-:Y:S01]  /*0200*/  LOP3.LUT R9, R15, 0xffff, R6, 0xf8, !PT ;  /* 0x0000ffff0f097812 */ /* 0x000fe200078ef806 */
[----:B-1----:R-:W-:Y:S01]  /*0210*/  IMAD.WIDE.U32 R2, R7, 0x8, R2 ;  /* 0x0000000807027825 */ /* 0x002fe200078e0002 */
[----:B------:R-:W-:-:S02]  /*0220*/  LOP3.LUT R19, R19, 0x3, R80, 0xf8, !PT ;  /* 0x0000000313137812 */ /* 0x000fc400078ef850 */
[----:B------:R-:W-:Y:S01]  /*0230*/  LOP3.LUT R11, R11, 0x3, R80, 0xf8, !PT ;  /* 0x000000030b0b7812 */ /* 0x000fe200078ef850 */
[----:B---3--:R-:W-:Y:S01]  /*0240*/  IMAD.WIDE.U32 R4, R7, 0x8, R4 ;  /* 0x0000000807047825 */ /* 0x008fe200078e0004 */
[----:B------:R-:W-:Y:S02]  /*0250*/  LOP3.LUT R17, R17, 0x3, R80, 0xf8, !PT ;  /* 0x0000000311117812 */ /* 0x000fe400078ef850 */
[----:B------:R-:W-:Y:S01]  /*0260*/  LOP3.LUT R79, R67, 0x400, RZ, 0xfc, !PT ;  /* 0x00000400434f7812 */ /* 0x000fe200078efcff */
[----:B------:R-:W-:Y:S01]  /*0270*/  IMAD.WIDE.U32 R6, R13, 0x8, R2 ;  /* 0x000000080d067825 */ /* 0x000fe200078e0002 */
[----:B------:R-:W-:Y:S02]  /*0280*/  LOP3.LUT R13, R9, 0x3, R80, 0xf8, !PT ;  /* 0x00000003090d7812 */ /* 0x000fe400078ef850 */
[-C--:B------:R-:W-:Y:S01]  /*0290*/  LEA R8, P0, R19, R2.reuse, 0x3 ;  /* 0x0000000213087211 */ /* 0x080fe200078018ff */
[----:B------:R-:W-:Y:S01]  /*02a0*/  VIADD R71, R67, 0x200 ;  /* 0x0000020043477836 */ /* 0x000fe20000000000 */
[-C--:B------:R-:W-:Y:S01]  /*02b0*/  LEA R10, P1, R11, R2.reuse, 0x3 ;  /* 0x000000020b0a7211 */ /* 0x080fe200078218ff */
[----:B------:R-:W-:Y:S01]  /*02c0*/  VIADD R15, R67, 0x600 ;  /* 0x00000600430f7836 */ /* 0x000fe20000000000 */
[-C--:B------:R-:W-:Y:S01]  /*02d0*/  LEA R76, P2, R17, R2.reuse, 0x3 ;  /* 0x00000002114c7211 */ /* 0x080fe200078418ff */
[----:B------:R-:W-:Y:S01]  /*02e0*/  IMAD.WIDE.U32 R26, R27, 0x8, R2 ;  /* 0x000000081b1a7825 */ /* 0x000fe200078e0002 */
[----:B------:R-:W-:Y:S01]  /*02f0*/  LEA R2, P3, R13, R2, 0x3 ;  /* 0x000000020d027211 */ /* 0x000fe200078618ff */
[----:B------:R-:W0:Y:S01]  /*0300*/  S2UR UR5, SR_CgaCtaId ;  /* 0x00000000000579c3 */ /* 0x000e220000008800 */
[-C--:B------:R-:W-:Y:S01]  /*0310*/  LEA.HI.X R9, R19, R3.reuse, RZ, 0x3, P0 ;  /* 0x0000000313097211 */ /* 0x080fe200000f1cff */
[----:B------:R-:W-:Y:S01]  /*0320*/  IMAD.SHL.U32 R0, R80, 0x8, RZ ;  /* 0x0000000850007824 */ /* 0x000fe200078e00ff */
[-C--:B------:R-:W-:Y:S01]  /*0330*/  LEA.HI.X R11, R11, R3.reuse, RZ, 0x3, P1 ;  /* 0x000000030b0b7211 */ /* 0x080fe200008f1cff */
[--C-:B------:R-:W-:Y:S01]  /*0340*/  IMAD.WIDE.U32 R66, R67, 0x8, R4.reuse ;  /* 0x0000000843427825 */ /* 0x100fe200078e0004 */
[-C--:B------:R-:W-:Y:S01]  /*0350*/  LEA.HI.X R77, R17, R3.reuse, RZ, 0x3, P2 ;  /* 0x00000003114d7211 */ /* 0x080fe200010f1cff */
[----:B--2---:R-:W5:Y:S01]  /*0360*/  LDG.E.64 R18, desc[UR8][R6.64+0x1020] ;  /* 0x0010200806127981 */ /* 0x004f62000c1e1b00 */
[----:B------:R-:W-:Y:S01]  /*0370*/  LEA.HI.X R3, R13, R3, RZ, 0x3, P3 ;  /* 0x000000030d037211 */ /* 0x000fe200018f1cff */
[----:B------:R-:W-:-:S02]  /*0380*/  IMAD.WIDE.U32 R70, R71, 0x8, R4 ;  /* 0x0000000847467825 */ /* 0x000fc400078e0004 */
[----:B------:R-:W5:Y:S02]  /*0390*/  LDG.E.64 R12, desc[UR8][R6.64] ;  /* 0x00000008060c7981 */ /* 0x000f64000c1e1b00 */
[--C-:B------:R-:W-:Y:S02]  /*03a0*/  IMAD.WIDE.U32 R78, R79, 0x8, R4.reuse ;  /* 0x000000084f4e7825 */ /* 0x100fe400078e0004 */
[----:B------:R-:W5:Y:S02]  /*03b0*/  LDG.E.64 R16, desc[UR8][R6.64+0x20] ;  /* 0x0000200806107981 */ /* 0x000f64000c1e1b00 */
[----:B------:R-:W-:Y:S02]  /*03c0*/  IMAD.WIDE.U32 R4, R15, 0x8, R4 ;  /* 0x000000080f047825 */ /* 0x000fe400078e0004 */
[----:B------:R-:W5:Y:S01]  /*03d0*/  LDG.E.64 R14, desc[UR8][R6.64+0x1000] ;  /* 0x00100008060e7981 */ /* 0x000f62000c1e1b00 */
[----:B------:R-:W-:-:S03]  /*03e0*/  LOP3.LUT R0, R0, 0x1c00, RZ, 0xc0, !PT ;  /* 0x00001c0000007812 */ /* 0x000fc600078ec0ff */
[----:B------:R-:W5:Y:S04]  /*03f0*/  LDG.E.64 R20, desc[UR8][R6.64+0x2000] ;  /* 0x0020000806147981 */ /* 0x000f68000c1e1b00 */
[----:B------:R-:W5:Y:S04]  /*0400*/  LDG.E.64 R22, desc[UR8][R6.64+0x3000] ;  /* 0x0030000806167981 */ /* 0x000f68000c1e1b00 */
[----:B------:R1:W5:Y:S04]  /*0410*/  LDG.E.64 R24, desc[UR8][R6.64+0x2020] ;  /* 0x0020200806187981 */ /* 0x000368000c1e1b00 */
[----:B------:R-:W5:Y:S04]  /*0420*/  LDG.E.64 R28, desc[UR8][R66.64] ;  /* 0x00000008421c7981 */ /* 0x000f68000c1e1b00 */
[----:B------:R-:W5:Y:S01]  /*0430*/  LDG.E.64 R30, desc[UR8][R66.64+0x20] ;  /* 0x00002008421e7981 */ /* 0x000f62000c1e1b00 */
[----:B-1----:R-:W-:-:S03]  /*0440*/  IMAD.SHL.U32 R7, R80, 0x4, RZ ;  /* 0x0000000450077824 */ /* 0x002fc600078e00ff */
[----:B------:R-:W5:Y:S02]  /*0450*/  LDG.E.64 R32, desc[UR8][R66.64+0x40] ;  /* 0x0000400842207981 */ /* 0x000f64000c1e1b00 */
[--C-:B------:R-:W-:Y:S02]  /*0460*/  LOP3.LUT R0, R0, 0x7c, R7.reuse, 0xf8, !PT ;  /* 0x0000007c00007812 */ /* 0x100fe400078ef807 */
[----:B------:R-:W5:Y:S04]  /*0470*/  LDG.E.64 R34, desc[UR8][R66.64+0x60] ;  /* 0x0000600842227981 */ /* 0x000f68000c1e1b00 */
        /* <DEDUP_REMOVED lines=20> */
[----:B------:R1:W5:Y:S01]  /*05c0*/  LDG.E.64 R74, desc[UR8][R2.64+0x60] ;  /* 0x00006008024a7981 */ /* 0x000362000c1e1b00 */
[----:B------:R-:W-:Y:S01]  /*05d0*/  LOP3.LUT R177, R0, 0x80, R7, 0xf8, !PT ;  /* 0x0000008000b17812 */ /* 0x000fe200078ef807 */
[C---:B------:R-:W-:Y:S01]  /*05e0*/  IMAD.SHL.U32 R176, R80.reuse, 0x2, RZ ;  /* 0x0000000250b07824 */ /* 0x040fe200078e00ff */
[C---:B------:R-:W-:Y:S01]  /*05f0*/  LOP3.LUT R178, R80.reuse, 0xffff, RZ, 0xc0, !PT ;  /* 0x0000ffff50b27812 */ /* 0x040fe200078ec0ff */
[----:B------:R-:W-:-:S03]  /*0600*/  IMAD.SHL.U32 R0, R80, 0x10, RZ ;  /* 0x0000001050007824 */ /* 0x000fc600078e00ff */
[----:B------:R-:W-:Y:S02]  /*0610*/  LOP3.LUT R176, R176, 0x40, RZ, 0xc0, !PT ;  /* 0x00000040b0b07812 */ /* 0x000fe400078ec0ff */
[--C-:B-1----:R-:W-:Y:S02]  /*0620*/  SHF.R.U32.HI R2, RZ, 0x1, R178.reuse ;  /* 0x00000001ff027819 */ /* 0x102fe400000116b2 */
[----:B------:R-:W-:Y:S01]  /*0630*/  LOP3.LUT R3, R0, 0x1f0, RZ, 0xc0, !PT ;  /* 0x000001f000037812 */ /* 0x000fe200078ec0ff */
[----:B------:R-:W-:Y:S01]  /*0640*/  UMOV UR4, 0x400 ;  /* 0x0000040000047882 */ /* 0x000fe20000000000 */
[----:B------:R-:W-:Y:S01]  /*0650*/  LOP3.LUT R2, R2, 0x20, RZ, 0xc0, !PT ;  /* 0x0000002002027812 */ /* 0x000fe200078ec0ff */
[----:B0-----:R-:W-:Y:S02]  /*0660*/  ULEA UR4, UR5, UR4, 0x18 ;  /* 0x0000000405047291 */ /* 0x001fe4000f8ec0ff */
[----:B------:R-:W-:Y:S01]  /*0670*/  IMAD R3, R176, 0x8, R3 ;  /* 0x00000008b0037824 */ /* 0x000fe200078e0203 */
[----:B------:R-:W-:-:S02]  /*0680*/  SHF.R.U32.HI R178, RZ, 0x6, R178 ;  /* 0x00000006ffb27819 */ /* 0x000fc400000116b2 */
[----:B------:R-:W-:Y:S01]  /*0690*/  CS2R R82, SRZ ;  /* 0x0000000000527805 */ /* 0x000fe2000001ff00 */
[----:B------:R-:W-:Y:S01]  /*06a0*/  IMAD R3, R2, 0x100, R3 ;  /* 0x0000010002037824 */ /* 0x000fe200078e0203 */
[----:B------:R-:W-:Y:S02]  /*06b0*/  CS2R R80, SRZ ;  /* 0x0000000000507805 */ /* 0x000fe4000001ff00 */
[----:B------:R-:W-:Y:S02]  /*06c0*/  CS2R R98, SRZ ;  /* 0x0000000000627805 */ /* 0x000fe4000001ff00 */
[----:B------:R-:W-:Y:S02]  /*06d0*/  CS2R R96, SRZ ;  /* 0x0000000000607805 */ /* 0x000fe4000001ff00 */
[----:B------:R-:W-:Y:S02]  /*06e0*/  CS2R R142, SRZ ;  /* 0x00000000008e7805 */ /* 0x000fe4000001ff00 */
[----:B------:R-:W-:-:S02]  /*06f0*/  CS2R R140, SRZ ;  /* 0x00000000008c7805 */ /* 0x000fc4000001ff00 */
[----:B------:R-:W-:Y:S02]  /*0700*/  CS2R R154, SRZ ;  /* 0x00000000009a7805 */ /* 0x000fe4000001ff00 */
        /* <DEDUP_REMOVED lines=25> */
[----:B------:R-:W-:Y:S01]  /*08a0*/  LOP3.LUT R178, R178, 0x1, RZ, 0xc0, !PT ;  /* 0x00000001b2b27812 */ /* 0x000fe200078ec0ff */
[----:B------:R-:W-:Y:S01]  /*08b0*/  VIADD R3, R3, UR4 ;  /* 0x0000000403037c36 */ /* 0x000fe20008000000 */
[----:B------:R-:W-:Y:S01]  /*08c0*/  LEA R177, R177, UR4, 0x3 ;  /* 0x00000004b1b17c11 */ /* 0x000fe2000f8e18ff */
[----:B------:R-:W-:Y:S01]  /*08d0*/  UPLOP3.LUT UP0, UPT, UPT, UPT, UPT, 0x80, 0x8 ;  /* 0x000000000008789c */ /* 0x000fe20003f0f070 */
[----:B------:R-:W-:Y:S01]  /*08e0*/  UMOV UR4, URZ ;  /* 0x000000ff00047c82 */ /* 0x000fe20008000000 */
[----:B------:R-:W-:Y:S09]  /*08f0*/  BAR.SYNC.DEFER_BLOCKING 0x0 ;  /* 0x0000000000007b1d */ /* 0x000ff20000010000 */
.L_x_4:
[----:B------:R-:W0:Y:S01]  /*0900*/  S2R R78, SR_TID.X ;  /* 0x00000000004e7919 */ /* 0x000e220000002100 */
[----:B------:R-:W-:Y:S01]  /*0910*/  ISETP.NE.AND P0, PT, R178, UR4, PT ;  /* 0x00000004b2007c0c */ /* 0x000fe2000bf05270 */
[----:B------:R-:W-:Y:S01]  /*0920*/  UPLOP3.LUT UP1, UPT, UPT, UPT, UP0, 0x80, 0x8 ;  /* 0x000000000008789c */ /* 0x000fe20003f2f000 */
[----:B------:R-:W-:Y:S01]  /*0930*/  BSSY.RECONVERGENT B0, `(.L_x_0) ;  /* 0x0000016000007945 */ /* 0x000fe20003800200 */
[----:B0-----:R-:W-:-:S04]  /*0940*/  SHF.R.U32.HI R76, RZ, 0x7, R78 ;  /* 0x00000007ff4c7819 */ /* 0x001fc8000001164e */
[----:B------:R-:W-:-:S06]  /*0950*/  ISETP.NE.AND P1, PT, R76, UR4, PT ;  /* 0x000000044c007c0c */ /* 0x000fcc000bf25270 */
[----:B-1----:R-:W-:Y:S07]  /*0960*/  @P0 BRA `(.L_x_1) ;  /* 0x0000000000480947 */ /* 0x002fee0003800000 */
[----:B------:R-:W0:Y:S01]  /*0970*/  S2R R76, SR_TID.X ;  /* 0x00000000004c7919 */ /* 0x000e220000002100 */
[----:B------:R-:W1:Y:S01]  /*0980*/  S2UR UR6, SR_CgaCtaId ;  /* 0x00000000000679c3 */ /* 0x000e620000008800 */
[----:B------:R-:W-:Y:S02]  /*0990*/  UMOV UR5, 0x400 ;  /* 0x0000040000057882 */ /* 0x000fe40000000000 */
[----:B-1----:R-:W-:Y:S01]  /*09a0*/  ULEA UR5, UR6, UR5, 0x18 ;  /* 0x0000000506057291 */ /* 0x002fe2000f8ec0ff */
[C---:B0-----:R-:W-:Y:S02]  /*09b0*/  IMAD.SHL.U32 R77, R76.reuse, 0x8, RZ ;  /* 0x000000084c4d7824 */ /* 0x041fe400078e00ff */
[----:B------:R-:W-:-:S03]  /*09c0*/  IMAD.SHL.U32 R76, R76, 0x4, RZ ;  /* 0x000000044c4c7824 */ /* 0x000fc600078e00ff */
[----:B------:R-:W-:-:S04]  /*09d0*/  LOP3.LUT R77, R77, 0x1c00, RZ, 0xc0, !PT ;  /* 0x00001c004d4d7812 */ /* 0x000fc800078ec0ff */
[----:B------:R-:W-:-:S04]  /*09e0*/  LOP3.LUT R77, R77, 0x7c, R76, 0xf8, !PT ;  /* 0x0000007c4d4d7812 */ /* 0x000fc800078ef84c */
[----:B------:R-:W-:-:S04]  /*09f0*/  LOP3.LUT R77, R77, 0x80, R76, 0xf8, !PT ;  /* 0x000000804d4d7812 */ /* 0x000fc800078ef84c */
[----:B------:R-:W-:-:S05]  /*0a00*/  LEA R177, R77, UR5, 0x3 ;  /* 0x000000054db17c11 */ /* 0x000fca000f8e18ff */
[----:B-----5:R0:W-:Y:S04]  /*0a10*/  STS.128 [R177], R12 ;  /* 0x0000000cb1007388 */ /* 0x0201e80000000c00 */
[----:B------:R0:W-:Y:S04]  /*0a20*/  STS.128 [R177+0x10], R16 ;  /* 0x00001010b1007388 */ /* 0x0001e80000000c00 */
[----:B------:R0:W-:Y:S04]  /*0a30*/  STS.128 [R177+0x800], R60 ;  /* 0x0008003cb1007388 */ /* 0x0001e80000000c00 */
[----:B------:R0:W-:Y:S04]  /*0a40*/  STS.128 [R177+0x810], R64 ;  /* 0x00081040b1007388 */ /* 0x0001e80000000c00 */
[----:B------:R0:W-:Y:S04]  /*0a50*/  STS.128 [R177+0x1000], R20 ;  /* 0x00100014b1007388 */ /* 0x0001e80000000c00 */
[----:B------:R0:W-:Y:S04]  /*0a60*/  STS.128 [R177+0x1010], R24 ;  /* 0x00101018b1007388 */ /* 0x0001e80000000c00 */
[----:B------:R0:W-:Y:S04]  /*0a70*/  STS.128 [R177+0x1800], R68 ;  /* 0x00180044b1007388 */ /* 0x0001e80000000c00 */
[----:B------:R0:W-:Y:S02]  /*0a80*/  STS.128 [R177+0x1810], R72 ;  /* 0x00181048b1007388 */ /* 0x0001e40000000c00 */
.L_x_1:
[----:B------:R-:W-:Y:S05]  /*0a90*/  BSYNC.RECONVERGENT B0 ;  /* 0x0000000000007941 */ /* 0x000fea0003800200 */
.L_x_0:
[----:B------:R-:W-:Y:S04]  /*0aa0*/  BSSY.RECONVERGENT B0, `(.L_x_2) ;  /* 0x0000017000007945 */ /* 0x000fe80003800200 */
[----:B------:R-:W-:Y:S05]  /*0ab0*/  @P1 BRA `(.L_x_3) ;  /* 0x0000000000541947 */ /* 0x000fea0003800000 */
[----:B------:R-:W1:Y:S01]  /*0ac0*/  S2UR UR5, SR_CgaCtaId ;  /* 0x00000000000579c3 */ /* 0x000e620000008800 */
[C---:B------:R-:W-:Y:S01]  /*0ad0*/  IMAD.SHL.U32 R176, R78.reuse, 0x2, RZ ;  /* 0x000000024eb07824 */ /* 0x040fe200078e00ff */
[C---:B------:R-:W-:Y:S01]  /*0ae0*/  LOP3.LUT R2, R78.reuse, 0xffff, RZ, 0xc0, !PT ;  /* 0x0000ffff4e027812 */ /* 0x040fe200078ec0ff */
[----:B------:R-:W-:Y:S01]  /*0af0*/  IMAD.SHL.U32 R0, R78, 0x10, RZ ;  /* 0x000000104e007824 */ /* 0x000fe200078e00ff */
[----:B------:R-:W-:Y:S02]  /*0b00*/  UMOV UR4, 0x400 ;  /* 0x0000040000047882 */ /* 0x000fe40000000000 */
[----:B------:R-:W-:Y:S02]  /*0b10*/  SHF.R.U32.HI R2, RZ, 0x1, R2 ;  /* 0x00000001ff027819 */ /* 0x000fe40000011602 */
[----:B------:R-:W-:Y:S02]  /*0b20*/  LOP3.LUT R176, R176, 0x40, RZ, 0xc0, !PT ;  /* 0x00000040b0b07812 */ /* 0x000fe400078ec0ff */
[----:B------:R-:W-:-:S02]  /*0b30*/  LOP3.LUT R3, R0, 0x1f0, RZ, 0xc0, !PT ;  /* 0x000001f000037812 */ /* 0x000fc400078ec0ff */
[----:B------:R-:W-:-:S03]  /*0b40*/  LOP3.LUT R2, R2, 0x20, RZ, 0xc0, !PT ;  /* 0x0000002002027812 */ /* 0x000fc600078ec0ff */
[----:B------:R-:W-:-:S04]  /*0b50*/  IMAD R3, R176, 0x8, R3 ;  /* 0x00000008b0037824 */ /* 0x000fc800078e0203 */
[----:B------:R-:W-:Y:S01]  /*0b60*/  IMAD R3, R2, 0x100, R3 ;  /* 0x0000010002037824 */ /* 0x000fe200078e0203 */
[----:B-1----:R-:W-:-:S06]  /*0b70*/  ULEA UR4, UR5, UR4, 0x18 ;  /* 0x0000000405047291 */ /* 0x002fcc000f8ec0ff */
[----:B------:R-:W-:-:S05]  /*0b80*/  VIADD R3, R3, UR4 ;  /* 0x0000000403037c36 */ /* 0x000fca0008000000 */
[----:B-----5:R1:W-:Y:S04]  /*0b90*/  STS.128 [R3+0x4000], R28 ;  /* 0x0040001c03007388 */ /* 0x0203e80000000c00 */
[----:B------:R1:W-:Y:S04]  /*0ba0*/  STS.128 [R3+0x4400], R32 ;  /* 0x0044002003007388 */ /* 0x0003e80000000c00 */
[----:B------:R1:W-:Y:S04]  /*0bb0*/  STS.128 [R3+0x4800], R36 ;  /* 0x0048002403007388 */ /* 0x0003e80000000c00 */
[----:B------:R1:W-:Y:S04]  /*0bc0*/  STS.128 [R3+0x4c00], R40 ;  /* 0x004c002803007388 */ /* 0x0003e80000000c00 */
[----:B------:R1:W-:Y:S04]  /*0bd0*/  STS.128 [R3+0x5000], R44 ;  /* 0x0050002c03007388 */ /* 0x0003e80000000c00 */
[----:B------:R1:W-:Y:S04]  /*0be0*/  STS.128 [R3+0x5400], R48 ;  /* 0x0054003003007388 */ /* 0x0003e80000000c00 */
[----:B------:R1:W-:Y:S04]  /*0bf0*/  STS.128 [R3+0x5800], R52 ;  /* 0x0058003403007388 */ /* 0x0003e80000000c00 */
[----:B------:R1:W-:Y:S02]  /*0c00*/  STS.128 [R3+0x5c00], R56 ;  /* 0x005c003803007388 */ /* 0x0003e40000000c00 */
.L_x_3:
[----:B------:R-:W-:Y:S05]  /*0c10*/  BSYNC.RECONVERGENT B0 ;  /* 0x0000000000007941 */ /* 0x000fea0003800200 */
.L_x_2:
[----:B------:R-:W-:Y:S01]  /*0c20*/  BAR.SYNC.DEFER_BLOCKING 0x0 ;  /* 0x0000000000007b1d */ /* 0x000fe20000010000 */
[----:B------:R-:W-:-:S05]  /*0c30*/  UPLOP3.LUT UP0, UPT, UPT, UPT, UPT, 0x40, 0x4 ;  /* 0x000000000004789c */ /* 0x000fca0003f0e870 */
[----:B------:R-:W-:Y:S01]  /*0c40*/  UMOV UR4, 0x1 ;  /* 0x0000000100047882 */ /* 0x000fe20000000000 */
[----:B------:R-:W-:Y:S04]  /*0c50*/  LDS.128 R148, [R177] ;  /* 0x00000000b1947984 */ /* 0x000fe80000000c00 */
[----:B------:R-:W2:Y:S04]  /*0c60*/  LDS.128 R88, [R3+0x5000] ;  /* 0x0050000003587984 */ /* 0x000ea80000000c00 */
[----:B------:R-:W3:Y:S04]  /*0c70*/  LDS.128 R92, [R3+0x4800] ;  /* 0x00480000035c7984 */ /* 0x000ee80000000c00 */
[----:B------:R-:W4:Y:S04]  /*0c80*/  LDS.128 R100, [R3+0x4000] ;  /* 0x0040000003647984 */ /* 0x000f280000000c00 */
[----:B------:R-:W0:Y:S04]  /*0c90*/  LDS.128 R144, [R3+0x5800] ;  /* 0x0058000003907984 */ /* 0x000e280000000c00 */
[----:B------:R-:W-:Y:S04]  /*0ca0*/  LDS.128 R104, [R177+0x1000] ;  /* 0x00100000b1687984 */ /* 0x000fe80000000c00 */
[----:B------:R-:W-:Y:S01]  /*0cb0*/  LDS.128 R172, [R177+0x810] ;  /* 0x00081000b1ac7984 */ /* 0x000fe20000000c00 */
[----:B--2---:R2:W-:Y:S03]  /*0cc0*/  DMMA.8x8x4 R160, R148, R88, R116 ;  /* 0x0000005894a0723f */ /* 0x0045e60000000074 */
[----:B--2---:R-:W2:-:S13]  /*0cd0*/  LDS.128 R116, [R177+0x10] ;  /* 0x00001000b1747984 */ /* 0x004e9a0000000c00 */
[----:B---3--:R-:W-:-:S15]  /*0ce0*/  DMMA.8x8x4 R164, R150, R92, R132 ;  /* 0x0000005c96a4723f */ /* 0x008fde0000000084 */
[----:B------:R-:W-:-:S01]  /*0cf0*/  NOP ;  /* 0x0000000000007918 */ /* 0x000fc20000000000 */
[----:B----4-:R-:W2:-:S15]  /*0d00*/  DMMA.8x8x4 R112, R148, R100, R112 ;  /* 0x000000649470723f */ /* 0x010e9e0000000070 */
[----:B------:R-:W-:-:S01]  /*0d10*/  NOP ;  /* 0x0000000000007918 */ /* 0x000fc20000000000 */
[----:B------:R-:W-:-:S15]  /*0d20*/  DMMA.8x8x4 R108, R150, R100, R108 ;  /* 0x00000064966c723f */ /* 0x000fde000000006c */
[----:B------:R-:W-:-:S01]  /*0d30*/  NOP ;  /* 0x0000000000007918 */ /* 0x000fc20000000000 */
[----:B------:R-:W3:-:S15]  /*0d40*/  DMMA.8x8x4 R124, R148, R92, R124 ;  /* 0x0000005c947c723f */ /* 0x000ede000000007c */
[----:B------:R-:W-:-:S01]  /*0d50*/  NOP ;  /* 0x0000000000007918 */ /* 0x000fc20000000000 */
[----:B------:R-:W-:-:S15]  /*0d60*/  DMMA.8x8x4 R156, R150, R88, R156 ;  /* 0x00000058969c723f */ /* 0x000fde000000009c */
[----:B------:R-:W-:-:S01]  /*0d70*/  NOP ;  /* 0x0000000000007918 */ /* 0x000fc20000000000 */
[----:B0-----:R0:W4:Y:S02]  /*0d80*/  DMMA.8x8x4 R132, R148, R144, R84 ;  /* 0x000000909484723f */ /* 0x0011240000000054 */
[----:B0-----:R-:W-:-:S14]  /*0d90*/  LDS.128 R84, [R177+0x800] ;  /* 0x00080000b1547984 */ /* 0x001fdc0000000c00 */
[----:B------:R-:W0:-:S15]  /*0da0*/  DMMA.8x8x4 R148, R150, R144, R120 ;  /* 0x000000909694723f */ /* 0x000e1e0000000078 */
[----:B------:R-:W-:-:S01]  /*0db0*/  NOP ;  /* 0x0000000000007918 */ /* 0x000fc20000000000 */
[----:B--2---:R-:W-:-:S15]  /*0dc0*/  DMMA.8x8x4 R112, R116, R102, R112 ;  /* 0x000000667470723f */ /* 0x004fde0000000070 */
[----:B------:R-:W-:-:S01]  /*0dd0*/  NOP ;  /* 0x0000000000007918 */ /* 0x000fc20000000000 */
[----:B---3--:R-:W-:-:S15]  /*0de0*/  DMMA.8x8x4 R124, R116, R94, R124 ;  /* 0x0000005e747c723f */ /* 0x008fde000000007c */
[----:B------:R-:W-:-:S01]  /*0df0*/  NOP ;  /* 0x0000000000007918 */ /* 0x000fc20000000000 */
[----:B------:R-:W2:-:S15]  /*0e00*/  DMMA.8x8x4 R160, R116, R90, R160 ;  /* 0x0000005a74a0723f */ /* 0x000e9e00000000a0 */
[----:B------:R-:W-:-:S01]  /*0e10*/  NOP ;  /* 0x0000000000007918 */ /* 0x000fc20000000000 */
[----:B----4-:R-:W-:-:S15]  /*0e20*/  DMMA.8x8x4 R132, R116, R146, R132 ;  /* 0x000000927484723f */ /* 0x010fde0000000084 */
[----:B------:R-:W-:-:S01]  /*0e30*/  NOP ;  /* 0x0000000000007918 */ /* 0x000fc20000000000 */
[----:B------:R-:W-:-:S15]  /*0e40*/  DMMA.8x8x4 R108, R118, R102, R108 ;  /* 0x00000066766c723f */ /* 0x000fde000000006c */
[----:B------:R-:W-:-:S01]  /*0e50*/  NOP ;  /* 0x0000000000007918 */ /* 0x000fc20000000000 */
[----:B------:R-:W-:-:S15]  /*0e60*/  DMMA.8x8x4 R120, R118, R94, R164 ;  /* 0x0000005e7678723f */ /* 0x000fde00000000a4 */
[----:B------:R-:W-:-:S01]  /*0e70*/  NOP ;  /* 0x0000000000007918 */ /* 0x000fc20000000000 */
[----:B------:R-:W-:-:S15]  /*0e80*/  DMMA.8x8x4 R156, R118, R90, R156 ;  /* 0x0000005a769c723f */ /* 0x000fde000000009c */
[----:B------:R-:W-:-:S01]  /*0e90*/  NOP ;  /* 0x0000000000007918 */ /* 0x000fc20000000000 */
[----:B0-----:R0:W-:Y:S02]  /*0ea0*/  DMMA.8x8x4 R116, R118, R146, R148 ;  /* 0x000000927674723f */ /* 0x0011e40000000094 */
[----:B0-----:R-:W2:-:S14]  /*0eb0*/  LDS.128 R148, [R3+0x5400] ;  /* 0x0054000003947984 */ /* 0x001e9c0000000c00 */
[----:B------:R-:W-:-:S15]  /*0ec0*/  DMMA.8x8x4 R76, R106, R100, R4 ;  /* 0x000000646a4c723f */ /* 0x000fde0000000004 */
[----:B------:R-:W-:-:S01]  /*0ed0*/  NOP ;  /* 0x0000000000007918 */ /* 0x000fc20000000000 */
[----:B------:R-:W-:-:S15]  /*0ee0*/  DMMA.8x8x4 R4, R106, R92, R8 ;  /* 0x0000005c6a04723f */ /* 0x000fde0000000008 */
[----:B------:R-:W-:-:S01]  /*0ef0*/  NOP ;  /* 0x0000000000007918 */ /* 0x000fc20000000000 */
[----:B------:R0:W-:Y:S02]  /*0f00*/  DMMA.8x8x4 R8, R106, R88, R140 ;  /* 0x000000586a08723f */ /* 0x0001e4000000008c */
[----:B0-----:R-:W0:-:S14]  /*0f10*/  LDS.128 R140, [R177+0x1010] ;  /* 0x00101000b18c7984 */ /* 0x001e1c0000000c00 */
[----:B--2---:R2:W-:Y:S02]  /*0f20*/  DMMA.8x8x4 R164, R84, R148, R160 ;  /* 0x0000009454a4723f */ /* 0x0045e400000000a0 */
[----:B--2---:R-:W2:-:S14]  /*0f30*/  LDS.128 R160, [R3+0x5c00] ;  /* 0x005c000003a07984 */ /* 0x004e9c0000000c00 */
[----:B------:R-:W0:-:S15]  /*0f40*/  DMMA.8x8x4 R128, R104, R100, R128 ;  /* 0x000000646880723f */ /* 0x000e1e0000000080 */
[----:B------:R-:W-:-:S01]  /*0f50*/  NOP ;  /* 0x0000000000007918 */ /* 0x000fc20000000000 */
[----:B------:R-:W3:-:S15]  /*0f60*/  DMMA.8x8x4 R136, R104, R92, R136 ;  /* 0x0000005c6888723f */ /* 0x000ede0000000088 */
[----:B------:R-:W-:-:S01]  /*0f70*/  NOP ;  /* 0x0000000000007918 */ /* 0x000fc20000000000 */
[----:B------:R-:W4:-:S15]  /*0f80*/  DMMA.8x8x4 R152, R104, R88, R152 ;  /* 0x000000586898723f */ /* 0x000f1e0000000098 */
[----:B------:R-:W-:-:S01]  /*0f90*/  NOP ;  /* 0x0000000000007918 */ /* 0x000fc20000000000 */
[----:B0-----:R-:W-:-:S15]  /*0fa0*/  DMMA.8x8x4 R128, R140, R102, R128 ;  /* 0x000000668c80723f */ /* 0x001fde0000000080 */
[----:B------:R-:W-:-:S01]  /*0fb0*/  NOP ;  /* 0x0000000000007918 */ /* 0x000fc20000000000 */
[----:B------:R-:W-:-:S15]  /*0fc0*/  DMMA.8x8x4 R100, R142, R102, R76 ;  /* 0x000000668e64723f */ /* 0x000fde000000004c */
[----:B------:R-:W-:-:S01]  /*0fd0*/  NOP ;  /* 0x0000000000007918 */ /* 0x000fc20000000000 */
[----:B---3--:R0:W-:Y:S02]  /*0fe0*/  DMMA.8x8x4 R76, R140, R94, R136 ;  /* 0x0000005e8c4c723f */ /* 0x0081e40000000088 */
[----:B0-----:R-:W-:-:S14]  /*0ff0*/  LDS.128 R136, [R177+0x1800] ;  /* 0x00180000b1887984 */ /* 0x001fdc0000000c00 */
[----:B----4-:R-:W-:-:S15]  /*1000*/  DMMA.8x8x4 R152, R140, R90, R152 ;  /* 0x0000005a8c98723f */ /* 0x010fde0000000098 */
[----:B------:R-:W-:-:S01]  /*1010*/  NOP ;  /* 0x0000000000007918 */ /* 0x000fc20000000000 */
[----:B------:R0:W-:Y:S02]  /*1020*/  DMMA.8x8x4 R92, R142, R94, R4 ;  /* 0x0000005e8e5c723f */ /* 0x0001e40000000004 */
[----:B0-----:R-:W0:-:S14]  /*1030*/  LDS.128 R4, [R3+0x4400] ;  /* 0x0044000003047984 */ /* 0x001e1c0000000c00 */
[----:B------:R3:W-:Y:S02]  /*1040*/  DMMA.8x8x4 R88, R142, R90, R8 ;  /* 0x0000005a8e58723f */ /* 0x0007e40000000008 */
[----:B---3--:R-:W3:-:S14]  /*1050*/  LDS.128 R8, [R3+0x4c00] ;  /* 0x004c000003087984 */ /* 0x008edc0000000c00 */
[----:B------:R-:W4:-:S15]  /*1060*/  DMMA.8x8x4 R96, R104, R144, R96 ;  /* 0x000000906860723f */ /* 0x000f1e0000000060 */
[----:B------:R-:W-:-:S01]  /*1070*/  NOP ;  /* 0x0000000000007918 */ /* 0x000fc20000000000 */
[----:B------:R-:W1:-:S15]  /*1080*/  DMMA.8x8x4 R80, R106, R144, R80 ;  /* 0x000000906a50723f */ /* 0x000e5e0000000050 */
[----:B------:R-:W-:-:S01]  /*1090*/  NOP ;  /* 0x0000000000007918 */ /* 0x000fc20000000000 */
[----:B--2---:R-:W-:-:S15]  /*10a0*/  DMMA.8x8x4 R168, R86, R160, R116 ;  /* 0x000000a056a8723f */ /* 0x004fde0000000074 */
[----:B------:R-:W-:-:S01]  /*10b0*/  NOP ;  /* 0x0000000000007918 */ /* 0x000fc20000000000 */
[----:B------:R2:W-:Y:S02]  /*10c0*/  DMMA.8x8x4 R116, R172, R150, R164 ;  /* 0x00000096ac74723f */ /* 0x0005e400000000a4 */
[----:B--2---:R-:W2:-:S14]  /*10d0*/  LDS.128 R164, [R177+0x1810] ;  /* 0x00181000b1a47984 */ /* 0x004e9c0000000c00 */
[----:B----4-:R-:W4:-:S15]  /*10e0*/  DMMA.8x8x4 R96, R140, R146, R96 ;  /* 0x000000928c60723f */ /* 0x010f1e0000000060 */
[----:B------:R-:W-:-:S01]  /*10f0*/  NOP ;  /* 0x0000000000007918 */ /* 0x000fc20000000000 */
[----:B-1----:R-:W1:-:S15]  /*1100*/  DMMA.8x8x4 R80, R142, R146, R80 ;  /* 0x000000928e50723f */ /* 0x002e5e0000000050 */
[----:B------:R-:W-:-:S01]  /*1110*/  NOP ;  /* 0x0000000000007918 */ /* 0x000fc20000000000 */
[----:B------:R-:W2:-:S15]  /*1120*/  DMMA.8x8x4 R132, R84, R160, R132 ;  /* 0x000000a05484723f */ /* 0x000e9e0000000084 */
[----:B------:R-:W-:-:S01]  /*1130*/  NOP ;  /* 0x0000000000007918 */ /* 0x000fc20000000000 */
[----:B0-----:R-:W0:-:S15]  /*1140*/  DMMA.8x8x4 R112, R84, R4, R112 ;  /* 0x000000045470723f */ /* 0x001e1e0000000070 */
[----:B------:R-:W-:-:S01]  /*1150*/  NOP ;  /* 0x0000000000007918 */ /* 0x000fc20000000000 */
[----:B------:R-:W-:-:S15]  /*1160*/  DMMA.8x8x4 R108, R86, R4, R108 ;  /* 0x00000004566c723f */ /* 0x000fde000000006c */
[----:B------:R-:W-:-:S01]  /*1170*/  NOP ;  /* 0x0000000000007918 */ /* 0x000fc20000000000 */
[----:B------:R-:W-:-:S15]  /*1180*/  DMMA.8x8x4 R128, R136, R4, R128 ;  /* 0x000000048880723f */ /* 0x000fde0000000080 */
[----:B------:R-:W-:-:S01]  /*1190*/  NOP ;  /* 0x0000000000007918 */ /* 0x000fc20000000000 */
[----:B---3--:R-:W3:-:S15]  /*11a0*/  DMMA.8x8x4 R124, R84, R8, R124 ;  /* 0x00000008547c723f */ /* 0x008ede000000007c */
[----:B------:R-:W-:-:S01]  /*11b0*/  NOP ;  /* 0x0000000000007918 */ /* 0x000fc20000000000 */
[----:B------:R-:W3:-:S15]  /*11c0*/  DMMA.8x8x4 R120, R86, R8, R120 ;  /* 0x000000085678723f */ /* 0x000ede0000000078 */
[----:B------:R-:W-:-:S01]  /*11d0*/  NOP ;  /* 0x0000000000007918 */ /* 0x000fc20000000000 */
[----:B------:R-:W3:-:S15]  /*11e0*/  DMMA.8x8x4 R76, R136, R8, R76 ;  /* 0x00000008884c723f */ /* 0x000ede000000004c */
[----:B------:R-:W-:-:S01]  /*11f0*/  NOP ;  /* 0x0000000000007918 */ /* 0x000fc20000000000 */
[----:B------:R-:W-:-:S15]  /*1200*/  DMMA.8x8x4 R100, R138, R4, R100 ;  /* 0x000000048a64723f */ /* 0x000fde0000000064 */
[----:B------:R-:W-:-:S01]  /*1210*/  NOP ;  /* 0x0000000000007918 */ /* 0x000fc20000000000 */
[----:B------:R-:W-:-:S15]  /*1220*/  DMMA.8x8x4 R92, R138, R8, R92 ;  /* 0x000000088a5c723f */ /* 0x000fde000000005c */
[----:B------:R-:W-:-:S01]  /*1230*/  NOP ;  /* 0x0000000000007918 */ /* 0x000fc20000000000 */
[----:B------:R-:W3:-:S15]  /*1240*/  DMMA.8x8x4 R156, R86, R148, R156 ;  /* 0x00000094569c723f */ /* 0x000ede000000009c */
[----:B------:R-:W-:-:S01]  /*1250*/  NOP ;  /* 0x0000000000007918 */ /* 0x000fc20000000000 */
[----:B------:R-:W3:-:S15]  /*1260*/  DMMA.8x8x4 R152, R136, R148, R152 ;  /* 0x000000948898723f */ /* 0x000ede0000000098 */
[----:B------:R-:W-:-:S01]  /*1270*/  NOP ;  /* 0x0000000000007918 */ /* 0x000fc20000000000 */
[----:B------:R-:W3:-:S15]  /*1280*/  DMMA.8x8x4 R88, R138, R148, R88 ;  /* 0x000000948a58723f */ /* 0x000ede0000000058 */
[----:B------:R-:W-:-:S01]  /*1290*/  NOP ;  /* 0x0000000000007918 */ /* 0x000fc20000000000 */
[----:B----4-:R-:W4:-:S15]  /*12a0*/  DMMA.8x8x4 R96, R136, R160, R96 ;  /* 0x000000a08860723f */ /* 0x010f1e0000000060 */
[----:B------:R-:W-:-:S01]  /*12b0*/  NOP ;  /* 0x0000000000007918 */ /* 0x000fc20000000000 */
[----:B-1----:R-:W1:-:S15]  /*12c0*/  DMMA.8x8x4 R80, R138, R160, R80 ;  /* 0x000000a08a50723f */ /* 0x002e5e0000000050 */
[----:B------:R-:W-:-:S01]  /*12d0*/  NOP ;  /* 0x0000000000007918 */ /* 0x000fc20000000000 */
[----:B--2---:R2:W0:-:S15]  /*12e0*/  DMMA.8x8x4 R84, R172, R162, R132 ;  /* 0x000000a2ac54723f */ /* 0x00441e0000000084 */
[----:B------:R-:W-:-:S01]  /*12f0*/  NOP ;  /* 0x0000000000007918 */ /* 0x000fc20000000000 */
[----:B0-----:R2:W0:-:S15]  /*1300*/  DMMA.8x8x4 R112, R172, R6, R112 ;  /* 0x00000006ac70723f */ /* 0x00141e0000000070 */
[----:B------:R-:W-:-:S01]  /*1310*/  NOP ;  /* 0x0000000000007918 */ /* 0x000fc20000000000 */
[----:B---3--:R2:W3:-:S15]  /*1320*/  DMMA.8x8x4 R124, R172, R10, R124 ;  /* 0x0000000aac7c723f */ /* 0x0084de000000007c */
[----:B------:R-:W-:-:S01]  /*1330*/  NOP ;  /* 0x0000000000007918 */ /* 0x000fc20000000000 */
[----:B------:R2:W0:-:S15]  /*1340*/  DMMA.8x8x4 R108, R174, R6, R108 ;  /* 0x00000006ae6c723f */ /* 0x00041e000000006c */
        /* <DEDUP_REMOVED lines=19> */
[----:B----4-:R2:W4:-:S15]  /*1480*/  DMMA.8x8x4 R96, R164, R162, R96 ;  /* 0x000000a2a460723f */ /* 0x01051e0000000060 */
[----:B------:R-:W-:-:S01]  /*1490*/  NOP ;  /* 0x0000000000007918 */ /* 0x000fc20000000000 */
[----:B-1----:R2:W1:Y:S01]  /*14a0*/  DMMA.8x8x4 R80, R166, R162, R80 ;  /* 0x000000a2a650723f */ /* 0x0024620000000050 */
[----:B------:R-:W-:Y:S06]  /*14b0*/  BAR.SYNC.DEFER_BLOCKING 0x0 ;  /* 0x0000000000007b1d */ /* 0x000fec0000010000 */
[----:B0-234-:R-:W-:Y:S05]  /*14c0*/  BRA.U UP1, `(.L_x_4) ;  /* 0xfffffff5010c7547 */ /* 0x01dfea000b83ffff */
[----:B------:R-:W0:Y:S01]  /*14d0*/  S2R R3, SR_TID.X ;  /* 0x0000000000037919 */ /* 0x000e220000002100 */
[----:B-----5:R-:W2:Y:S01]  /*14e0*/  LDC.64 R12, c[0x0][0x390] ;  /* 0x0000e400ff0c7b82 */ /* 0x020ea20000000a00 */
[----:B------:R-:W-:Y:S01]  /*14f0*/  LOP3.LUT R0, R0, 0x39c0, RZ, 0xc0, !PT ;  /* 0x000039c000007812 */ /* 0x000fe200078ec0ff */
[----:B------:R-:W3:Y:S01]  /*1500*/  S2R R15, SR_CTAID.X ;  /* 0x00000000000f7919 */ /* 0x000ee20000002500 */
[----:B0-----:R-:W-:Y:S02]  /*1510*/  IMAD.SHL.U32 R3, R3, 0x2, RZ ;  /* 0x0000000203037824 */ /* 0x001fe400078e00ff */
[----:B---3--:R-:W-:-:S03]  /*1520*/  IMAD.SHL.U32 R15, R15, 0x2000, RZ ;  /* 0x000020000f0f7824 */ /* 0x008fc600078e00ff */
[----:B------:R-:W-:Y:S01]  /*1530*/  LOP3.LUT R3, R3, 0x6, RZ, 0xc0, !PT ;  /* 0x0000000603037812 */ /* 0x000fe200078ec0ff */
[----:B--2---:R-:W-:-:S04]  /*1540*/  IMAD.WIDE.U32 R12, R15, 0x8, R12 ;  /* 0x000000080f0c7825 */ /* 0x004fc800078e000c */
[----:B------:R-:W-:-:S04]  /*1550*/  IMAD R3, R176, 0x40, R3 ;  /* 0x00000040b0037824 */ /* 0x000fc800078e0203 */
[----:B------:R-:W-:-:S04]  /*1560*/  IMAD.IADD R3, R3, 0x1, R0 ;  /* 0x0000000103037824 */ /* 0x000fc800078e0200 */
[C---:B------:R-:W-:Y:S01]  /*1570*/  IMAD.IADD R17, R2.reuse, 0x1, R3 ;  /* 0x0000000102117824 */ /* 0x040fe200078e0203 */
[----:B------:R-:W-:Y:S01]  /*1580*/  BAR.SYNC.DEFER_BLOCKING 0x0 ;  /* 0x0000000000007b1d */ /* 0x000fe20000010000 */
[C---:B------:R-:W-:Y:S01]  /*1590*/  VIADD R15, R3.reuse, 0x200 ;  /* 0x00000200030f7836 */ /* 0x040fe20000000000 */
[C---:B------:R-:W-:Y:S01]  /*15a0*/  IADD3 R25, P3, PT, R2.reuse, R3, RZ ;  /* 0x0000000302197210 */ /* 0x040fe20007f7e0ff */
[C---:B------:R-:W-:Y:S02]  /*15b0*/  VIADD R19, R3.reuse, 0x400 ;  /* 0x0000040003137836 */ /* 0x040fe40000000000 */
[----:B------:R-:W-:Y:S01]  /*15c0*/  VIADD R3, R3, 0x600 ;  /* 0x0000060003037836 */ /* 0x000fe20000000000 */
[C---:B------:R-:W-:Y:S01]  /*15d0*/  IADD3 R23, P2, PT, R2.reuse, R15, RZ ;  /* 0x0000000f02177210 */ /* 0x040fe20007f5e0ff */
[----:B------:R-:W-:Y:S01]  /*15e0*/  IMAD.X R0, RZ, RZ, RZ, P3 ;  /* 0x000000ffff007224 */ /* 0x000fe200018e06ff */
[C---:B------:R-:W-:Y:S01]  /*15f0*/  IADD3 R19, P1, PT, R2.reuse, R19, RZ ;  /* 0x0000001302137210 */ /* 0x040fe20007f3e0ff */
[----:B------:R-:W-:Y:S01]  /*1600*/  IMAD.WIDE.U32 R14, R17, 0x8, R12 ;  /* 0x00000008110e7825 */ /* 0x000fe200078e000c */
[----:B------:R-:W-:-:S02]  /*1610*/  IADD3 R21, P0, PT, R2, R3, RZ ;  /* 0x0000000302157210 */ /* 0x000fc40007f1e0ff */
[CC--:B------:R-:W-:Y:S01]  /*1620*/  LEA R2, P3, R25.reuse, R12.reuse, 0x3 ;  /* 0x0000000c19027211 */ /* 0x0c0fe200078618ff */
[----:B------:R-:W-:Y:S02]  /*1630*/  IMAD.X R17, RZ, RZ, RZ, P2 ;  /* 0x000000ffff117224 */ /* 0x000fe400010e06ff */
[----:B------:R-:W-:Y:S01]  /*1640*/  IMAD.X R20, RZ, RZ, RZ, P1 ;  /* 0x000000ffff147224 */ /* 0x000fe200008e06ff */
[-C--:B------:R-:W-:Y:S01]  /*1650*/  LEA.HI.X R3, R25, R13.reuse, R0, 0x3, P3 ;  /* 0x0000000d19037211 */ /* 0x080fe200018f1c00 */
[----:B------:R-:W-:Y:S01]  /*1660*/  IMAD.X R0, RZ, RZ, RZ, P0 ;  /* 0x000000ffff007224 */ /* 0x000fe200000e06ff */
[-C--:B------:R-:W-:Y:S02]  /*1670*/  LEA R16, P0, R23, R12.reuse, 0x3 ;  /* 0x0000000c17107211 */ /* 0x080fe400078018ff */
[-C--:B------:R-:W-:Y:S02]  /*1680*/  LEA R18, P1, R19, R12.reuse, 0x3 ;  /* 0x0000000c13127211 */ /* 0x080fe400078218ff */
[----:B------:R-:W-:Y:S01]  /*1690*/  LEA.HI.X R17, R23, R13, R17, 0x3, P0 ;  /* 0x0000000d17117211 */ /* 0x000fe200000f1c11 */
[----:B------:R-:W-:Y:S01]  /*16a0*/  STG.E.64 desc[UR8][R14.64], R112 ;  /* 0x000000700e007986 */ /* 0x000fe2000c101b08 */
[----:B------:R-:W-:-:S02]  /*16b0*/  LEA R12, P2, R21, R12, 0x3 ;  /* 0x0000000c150c7211 */ /* 0x000fc400078418ff */
[-C--:B------:R-:W-:Y:S01]  /*16c0*/  LEA.HI.X R19, R19, R13.reuse, R20, 0x3, P1 ;  /* 0x0000000d13137211 */ /* 0x080fe200008f1c14 */
[----:B------:R-:W-:Y:S01]  /*16d0*/  STG.E.64 desc[UR8][R14.64+0x8], R114 ;  /* 0x000008720e007986 */ /* 0x000fe2000c101b08 */
[----:B------:R-:W-:-:S03]  /*16e0*/  LEA.HI.X R13, R21, R13, R0, 0x3, P2 ;  /* 0x0000000d150d7211 */ /* 0x000fc600010f1c00 */
[----:B------:R-:W-:Y:S04]  /*16f0*/  STG.E.64 desc[UR8][R14.64+0x1000], R108 ;  /* 0x0010006c0e007986 */ /* 0x000fe8000c101b08 */
        /* <DEDUP_REMOVED lines=27> */
[----:B-1----:R-:W-:Y:S04]  /*18b0*/  STG.E.64 desc[UR8][R12.64+0xc0], R80 ;  /* 0x0000c0500c007986 */ /* 0x002fe8000c101b08 */
[----:B------:R-:W-:Y:S01]  /*18c0*/  STG.E.64 desc[UR8][R12.64+0xc8], R82 ;  /* 0x0000c8520c007986 */ /* 0x000fe2000c101b08 */
[----:B------:R-:W-:Y:S05]  /*18d0*/  EXIT ;  /* 0x000000000000794d */ /* 0x000fea0003800000 */
.L_x_5:
[----:B------:R-:W-:-:S00]  /*18e0*/  BRA `(.L_x_5) ;  /* 0xfffffffc00fc7947 */ /* 0x000fc0000383ffff */
[----:B------:R-:W-:-:S00]  /*18f0*/  NOP ;  /* 0x0000000000007918 */ /* 0x000fc00000000000 */
        /* <DEDUP_REMOVED lines=8> */
.L_x_6:


//--------------------- .nv.shared._Z26batched_gemm_3d_double_mmaPKdS0_Pddd --------------------------
	.section	.nv.shared._Z26batched_gemm_3d_double_mmaPKdS0_Pddd,"aw",@nobits
	.sectionflags	@""
	.align	16
	.zero		1024


//--------------------- .nv.shared.reserved.0     --------------------------
	.section	.nv.shared.reserved.0,"aw",@nobits
	.weak		__nv_reservedSMEM_offset_0_alias
	.size		__nv_reservedSMEM_offset_0_alias, 0, 64
	.other		__nv_reservedSMEM_offset_0_alias,@"STO_CUDA_RESERVED_SHARED STV_DEFAULT"
__nv_reservedSMEM_offset_0_alias:
	.zero		0
	.zero		64


//--------------------- .nv.constant0._Z26batched_gemm_3d_double_mmaPKdS0_Pddd --------------------------
	.section	.nv.constant0._Z26batched_gemm_3d_double_mmaPKdS0_Pddd,"a",@progbits
	.sectionflags	@""
	.align	4
.nv.constant0._Z26batched_gemm_3d_double_mmaPKdS0_Pddd:
	.zero		936


//--------------------- SYMBOLS --------------------------

	.type		.nv.reservedSmem.offset0,@object
	.size		.nv.reservedSmem.offset0,0x4
	.type		.nv.reservedSmem.cap,@object
	.size		.nv.reservedSmem.cap,0x4
